//
// Generated by NVIDIA NVVM Compiler
//
// Compiler Build ID: CL-36424714
// Cuda compilation tools, release 13.0, V13.0.88
// Based on NVVM 20.0.0
//

.version 9.0
.target sm_100
.address_size 64

	// .globl	_Z17array_process_GPUPdS_i

.visible .entry _Z17array_process_GPUPdS_i(
	.param .u64 .ptr .align 1 _Z17array_process_GPUPdS_i_param_0,
	.param .u64 .ptr .align 1 _Z17array_process_GPUPdS_i_param_1,
	.param .u32 _Z17array_process_GPUPdS_i_param_2
)
{
	.reg .pred 	%p<14>;
	.reg .b32 	%r<25>;
	.reg .b64 	%rd<31>;
	.reg .b64 	%fd<19>;

	ld.param.u64 	%rd4, [_Z17array_process_GPUPdS_i_param_0];
	ld.param.u64 	%rd5, [_Z17array_process_GPUPdS_i_param_1];
	ld.param.u32 	%r7, [_Z17array_process_GPUPdS_i_param_2];
	cvta.to.global.u64 	%rd1, %rd5;
	cvta.to.global.u64 	%rd2, %rd4;
	mov.u32 	%r8, %ctaid.x;
	mov.u32 	%r9, %ntid.x;
	mov.u32 	%r10, %tid.x;
	mad.lo.s32 	%r11, %r8, %r9, %r10;
	mov.u32 	%r12, %ctaid.y;
	mov.u32 	%r13, %ntid.y;
	mov.u32 	%r14, %tid.y;
	mad.lo.s32 	%r15, %r12, %r13, %r14;
	setp.eq.s32 	%p1, %r15, 0;
	add.s32 	%r16, %r7, -1;
	setp.ge.s32 	%p2, %r15, %r16;
	or.pred  	%p3, %p1, %p2;
	setp.lt.s32 	%p4, %r11, 1;
	or.pred  	%p5, %p4, %p3;
	setp.ge.s32 	%p6, %r11, %r16;
	or.pred  	%p7, %p5, %p6;
	@%p7 bra 	$L__BB0_2;
	add.s32 	%r17, %r11, -1;
	mul.lo.s32 	%r18, %r7, %r17;
	cvt.s64.s32 	%rd6, %r18;
	cvt.u64.u32 	%rd7, %r15;
	add.s64 	%rd8, %rd6, %rd7;
	shl.b64 	%rd9, %rd8, 3;
	add.s64 	%rd10, %rd2, %rd9;
	ld.global.f64 	%fd1, [%rd10+-8];
	add.s32 	%r19, %r18, %r15;
	mul.wide.s32 	%rd11, %r19, 8;
	add.s64 	%rd12, %rd2, %rd11;
	ld.global.f64 	%fd2, [%rd12];
	add.f64 	%fd3, %fd1, %fd2;
	ld.global.f64 	%fd4, [%rd12+8];
	add.f64 	%fd5, %fd3, %fd4;
	mul.lo.s32 	%r20, %r7, %r11;
	cvt.s64.s32 	%rd13, %r20;
	add.s64 	%rd14, %rd13, %rd7;
	shl.b64 	%rd15, %rd14, 3;
	add.s64 	%rd16, %rd2, %rd15;
	ld.global.f64 	%fd6, [%rd16+-8];
	add.f64 	%fd7, %fd5, %fd6;
	add.s32 	%r21, %r19, %r7;
	mul.wide.s32 	%rd17, %r7, 8;
	add.s64 	%rd18, %rd12, %rd17;
	ld.global.f64 	%fd8, [%rd18];
	add.f64 	%fd9, %fd7, %fd8;
	ld.global.f64 	%fd10, [%rd18+8];
	add.f64 	%fd11, %fd9, %fd10;
	add.s32 	%r22, %r20, %r7;
	cvt.s64.s32 	%rd19, %r22;
	add.s64 	%rd20, %rd19, %rd7;
	shl.b64 	%rd21, %rd20, 3;
	add.s64 	%rd22, %rd2, %rd21;
	ld.global.f64 	%fd12, [%rd22+-8];
	add.f64 	%fd13, %fd11, %fd12;
	add.s64 	%rd23, %rd18, %rd17;
	ld.global.f64 	%fd14, [%rd23];
	add.f64 	%fd15, %fd13, %fd14;
	ld.global.f64 	%fd16, [%rd23+8];
	add.f64 	%fd17, %fd15, %fd16;
	div.rn.f64 	%fd18, %fd17, 0d4022000000000000;
	mul.wide.s32 	%rd24, %r21, 8;
	add.s64 	%rd25, %rd1, %rd24;
	st.global.f64 	[%rd25], %fd18;
$L__BB0_2:
	shr.u32 	%r23, %r7, 31;
	add.s32 	%r24, %r7, %r23;
	shr.s32 	%r3, %r24, 1;
	setp.ne.s32 	%p8, %r11, %r3;
	add.s32 	%r4, %r3, -1;
	setp.ne.s32 	%p9, %r11, %r4;
	mad.lo.s32 	%r5, %r7, %r11, %r15;
	mul.wide.s32 	%rd26, %r5, 8;
	add.s64 	%rd3, %rd1, %rd26;
	and.pred  	%p10, %p8, %p9;
	@%p10 bra 	$L__BB0_5;
	setp.ne.s32 	%p11, %r15, %r3;
	setp.ne.s32 	%p12, %r15, %r4;
	and.pred  	%p13, %p11, %p12;
	@%p13 bra 	$L__BB0_5;
	mov.b64 	%rd27, 4652007308841189376;
	st.global.u64 	[%rd3], %rd27;
$L__BB0_5:
	add.s64 	%rd29, %rd2, %rd26;
	mov.b64 	%rd30, 4652007308841189376;
	st.global.u64 	[%rd29], %rd30;
	st.global.u64 	[%rd3], %rd30;
	ret;

}


// ===== COMPILED SASS (sm_100) =====

	.target	sm_100

	.elftype	@"ET_EXEC"


//--------------------- .note.nv.tkinfo           --------------------------
	.section	.note.nv.tkinfo,"",@"SHT_NOTE"
	.sectionflags	@"SHF_NOTE_NV_TKINFO"
	.tkinfo
        /*0018*/ 	.word	0x00000002
        /*0030*/ 	.string	""
        /*0030*/ 	.string	"ptxas"
        /*0030*/ 	.string	"Cuda compilation tools, release 13.0, V13.0.88"
        /*0030*/ 	.string	"Build cuda_13.0.r13.0/compiler.36424714_0"
        /*0030*/ 	.string	"-arch sm_100 -m 64 "



//--------------------- .note.nv.cuinfo           --------------------------
	.section	.note.nv.cuinfo,"",@"SHT_NOTE"
	.sectionflags	@"SHF_NOTE_NV_CUINFO"
        /*0018*/ 	.short	0x0002
        /*001a*/ 	.short	0x0064
        /*001c*/ 	.short	0x0082
	.zero		2


//--------------------- .nv.info                  --------------------------
	.section	.nv.info,"",@"SHT_CUDA_INFO"
	.align	4


	//----- nvinfo : EIATTR_REGCOUNT
	.align		4
        /*0000*/ 	.byte	0x04, 0x2f
        /*0002*/ 	.short	(.L_1 - .L_0)
	.align		4
.L_0:
        /*0004*/ 	.word	index@(_Z17array_process_GPUPdS_i)
        /*0008*/ 	.word	0x0000001e


	//----- nvinfo : EIATTR_FRAME_SIZE
	.align		4
.L_1:
        /*000c*/ 	.byte	0x04, 0x11
        /*000e*/ 	.short	(.L_3 - .L_2)
	.align		4
.L_2:
        /*0010*/ 	.word	index@($__internal_0_$__cuda_sm20_div_rn_f64_full)
        /*0014*/ 	.word	0x00000000


	//----- nvinfo : EIATTR_FRAME_SIZE
	.align		4
.L_3:
        /*0018*/ 	.byte	0x04, 0x11
        /*001a*/ 	.short	(.L_5 - .L_4)
	.align		4
.L_4:
        /*001c*/ 	.word	index@(_Z17array_process_GPUPdS_i)
        /*0020*/ 	.word	0x00000000


	//----- nvinfo : EIATTR_MIN_STACK_SIZE
	.align		4
.L_5:
        /*0024*/ 	.byte	0x04, 0x12
        /*0026*/ 	.short	(.L_7 - .L_6)
	.align		4
.L_6:
        /*0028*/ 	.word	index@(_Z17array_process_GPUPdS_i)
        /*002c*/ 	.word	0x00000000
.L_7:


//--------------------- .nv.compat                --------------------------
	.section	.nv.compat,"",@"SHT_CUDA_COMPAT_INFO"
	.align	4
        /*0000*/ 	.byte	0x02, 0x09, 0x00, 0x00, 0x02, 0x02, 0x01, 0x00, 0x02, 0x05, 0x05, 0x00, 0x03, 0x07, 0x01, 0x01
        /*0010*/ 	.byte	0x02, 0x03, 0x00, 0x00, 0x02, 0x06, 0x01, 0x00, 0x04, 0x0b, 0x08, 0x00, 0x01, 0x00, 0x00, 0x00
        /*0020*/ 	.byte	0x00, 0x00, 0x00, 0x00


//--------------------- .nv.info._Z17array_process_GPUPdS_i --------------------------
	.section	.nv.info._Z17array_process_GPUPdS_i,"",@"SHT_CUDA_INFO"
	.sectionflags	@""
	.align	4


	//----- nvinfo : EIATTR_CUDA_API_VERSION
	.align		4
        /*0000*/ 	.byte	0x04, 0x37
        /*0002*/ 	.short	(.L_9 - .L_8)
.L_8:
        /*0004*/ 	.word	0x00000082


	//----- nvinfo : EIATTR_KPARAM_INFO
	.align		4
.L_9:
        /*0008*/ 	.byte	0x04, 0x17
        /*000a*/ 	.short	(.L_11 - .L_10)
.L_10:
        /*000c*/ 	.word	0x00000000
        /*0010*/ 	.short	0x0002
        /*0012*/ 	.short	0x0010
        /*0014*/ 	.byte	0x00, 0xf0, 0x11, 0x00


	//----- nvinfo : EIATTR_KPARAM_INFO
	.align		4
.L_11:
        /*0018*/ 	.byte	0x04, 0x17
        /*001a*/ 	.short	(.L_13 - .L_12)
.L_12:
        /*001c*/ 	.word	0x00000000
        /*0020*/ 	.short	0x0001
        /*0022*/ 	.short	0x0008
        /*0024*/ 	.byte	0x00, 0xf5, 0x21, 0x00


	//----- nvinfo : EIATTR_KPARAM_INFO
	.align		4
.L_13:
        /*0028*/ 	.byte	0x04, 0x17
        /*002a*/ 	.short	(.L_15 - .L_14)
.L_14:
        /*002c*/ 	.word	0x00000000
        /*0030*/ 	.short	0x0000
        /*0032*/ 	.short	0x0000
        /*0034*/ 	.byte	0x00, 0xf5, 0x21, 0x00


	//----- nvinfo : EIATTR_SPARSE_MMA_MASK
	.align		4
.L_15:
        /*0038*/ 	.byte	0x03, 0x50
        /*003a*/ 	.short	0x0000


	//----- nvinfo : EIATTR_MAXREG_COUNT
	.align		4
        /*003c*/ 	.byte	0x03, 0x1b
        /*003e*/ 	.short	0x00ff


	//----- nvinfo : EIATTR_MERCURY_ISA_VERSION
	.align		4
        /*0040*/ 	.byte	0x03, 0x5f
        /*0042*/ 	.short	0x0101


	//----- nvinfo : EIATTR_VRC_CTA_INIT_COUNT
	.align		4
        /*0044*/ 	.byte	0x02, 0x4a
	.zero		1
	.zero		1


	//----- nvinfo : EIATTR_EXIT_INSTR_OFFSETS
	.align		4
        /*0048*/ 	.byte	0x04, 0x1c
        /*004a*/ 	.short	(.L_17 - .L_16)


	//   ....[0]....
.L_16:
        /*004c*/ 	.word	0x00000650


	//----- nvinfo : EIATTR_CRS_STACK_SIZE
	.align		4
.L_17:
        /*0050*/ 	.byte	0x04, 0x1e
        /*0052*/ 	.short	(.L_19 - .L_18)
.L_18:
        /*0054*/ 	.word	0x00000000


	//----- nvinfo : EIATTR_CBANK_PARAM_SIZE
	.align		4
.L_19:
        /*0058*/ 	.byte	0x03, 0x19
        /*005a*/ 	.short	0x0014


	//----- nvinfo : EIATTR_PARAM_CBANK
	.align		4
        /*005c*/ 	.byte	0x04, 0x0a
        /*005e*/ 	.short	(.L_21 - .L_20)
	.align		4
.L_20:
        /*0060*/ 	.word	index@(.nv.constant0._Z17array_process_GPUPdS_i)
        /*0064*/ 	.short	0x0380
        /*0066*/ 	.short	0x0014


	//----- nvinfo : EIATTR_SW_WAR
	.align		4
.L_21:
        /*0068*/ 	.byte	0x04, 0x36
        /*006a*/ 	.short	(.L_23 - .L_22)
.L_22:
        /*006c*/ 	.word	0x00000008
.L_23:


//--------------------- .nv.callgraph             --------------------------
	.section	.nv.callgraph,"",@"SHT_CUDA_CALLGRAPH"
	.align	4
	.sectionentsize	8
	.align		4
        /*0000*/ 	.word	0x00000000
	.align		4
        /*0004*/ 	.word	0xffffffff
	.align		4
        /*0008*/ 	.word	0x00000000
	.align		4
        /*000c*/ 	.word	0xfffffffe
	.align		4
        /*0010*/ 	.word	0x00000000
	.align		4
        /*0014*/ 	.word	0xfffffffd
	.align		4
        /*0018*/ 	.word	0x00000000
	.align		4
        /*001c*/ 	.word	0xfffffffc


//--------------------- .text._Z17array_process_GPUPdS_i --------------------------
	.section	.text._Z17array_process_GPUPdS_i,"ax",@progbits
	.align	128
        .global         _Z17array_process_GPUPdS_i
        .type           _Z17array_process_GPUPdS_i,@function
        .size           _Z17array_process_GPUPdS_i,(.L_x_9 - _Z17array_process_GPUPdS_i)
        .other          _Z17array_process_GPUPdS_i,@"STO_CUDA_ENTRY STV_DEFAULT"
_Z17array_process_GPUPdS_i:
.text._Z17array_process_GPUPdS_i:
[----:B------:R-:W-:Y:S01]  /*0000*/  LDC R1, c[0x0][0x37c] ;  /* 0x0000df00ff017b82 */ /* 0x000fe20000000800 */
[----:B------:R-:W0:Y:S07]  /*0010*/  S2R R3, SR_TID.Y ;  /* 0x0000000000037919 */ /* 0x000e2e0000002200 */
[----:B------:R-:W1:Y:S01]  /*0020*/  LDC R5, c[0x0][0x360] ;  /* 0x0000d800ff057b82 */ /* 0x000e620000000800 */
[----:B------:R-:W2:Y:S01]  /*0030*/  LDCU.64 UR6, c[0x0][0x358] ;  /* 0x00006b00ff0677ac */ /* 0x000ea20008000a00 */
[----:B------:R-:W-:Y:S01]  /*0040*/  BSSY.RECONVERGENT B0, `(.L_x_0) ;  /* 0x000004d000007945 */ /* 0x000fe20003800200 */
[----:B------:R-:W1:Y:S05]  /*0050*/  S2R R6, SR_TID.X ;  /* 0x0000000000067919 */ /* 0x000e6a0000002100 */
[----:B------:R-:W0:Y:S08]  /*0060*/  S2UR UR5, SR_CTAID.Y ;  /* 0x00000000000579c3 */ /* 0x000e300000002600 */
[----:B------:R-:W0:Y:S08]  /*0070*/  LDC R0, c[0x0][0x364] ;  /* 0x0000d900ff007b82 */ /* 0x000e300000000800 */
[----:B------:R-:W3:Y:S08]  /*0080*/  LDC R4, c[0x0][0x390] ;  /* 0x0000e400ff047b82 */ /* 0x000ef00000000800 */
[----:B------:R-:W1:Y:S01]  /*0090*/  S2UR UR4, SR_CTAID.X ;  /* 0x00000000000479c3 */ /* 0x000e620000002500 */
[----:B0-----:R-:W-:-:S02]  /*00a0*/  IMAD R0, R0, UR5, R3 ;  /* 0x0000000500007c24 */ /* 0x001fc4000f8e0203 */
[----:B---3--:R-:W-:-:S05]  /*00b0*/  VIADD R2, R4, 0xffffffff ;  /* 0xffffffff04027836 */ /* 0x008fca0000000000 */
[----:B------:R-:W-:Y:S01]  /*00c0*/  ISETP.GE.AND P0, PT, R0, R2, PT ;  /* 0x000000020000720c */ /* 0x000fe20003f06270 */
[----:B-1----:R-:W-:-:S03]  /*00d0*/  IMAD R5, R5, UR4, R6 ;  /* 0x0000000405057c24 */ /* 0x002fc6000f8e0206 */
[----:B------:R-:W-:-:S04]  /*00e0*/  ISETP.EQ.OR P0, PT, R0, RZ, P0 ;  /* 0x000000ff0000720c */ /* 0x000fc80000702670 */
[----:B------:R-:W-:-:S04]  /*00f0*/  ISETP.LT.OR P0, PT, R5, 0x1, P0 ;  /* 0x000000010500780c */ /* 0x000fc80000701670 */
[----:B------:R-:W-:-:S13]  /*0100*/  ISETP.GE.OR P0, PT, R5, R2, P0 ;  /* 0x000000020500720c */ /* 0x000fda0000706670 */
[----:B--2---:R-:W-:Y:S05]  /*0110*/  @P0 BRA `(.L_x_1) ;  /* 0x0000000000fc0947 */ /* 0x004fea0003800000 */
[----:B------:R-:W0:Y:S01]  /*0120*/  LDC.64 R2, c[0x0][0x380] ;  /* 0x0000e000ff027b82 */ /* 0x000e220000000a00 */
[----:B------:R-:W1:Y:S01]  /*0130*/  LDCU.64 UR4, c[0x0][0x380] ;  /* 0x00007000ff0477ac */ /* 0x000e620008000a00 */
[----:B------:R-:W-:-:S04]  /*0140*/  VIADD R7, R5, 0xffffffff ;  /* 0xffffffff05077836 */ /* 0x000fc80000000000 */
[----:B------:R-:W-:-:S04]  /*0150*/  IMAD R7, R7, R4, RZ ;  /* 0x0000000407077224 */ /* 0x000fc800078e02ff */
[C---:B------:R-:W-:Y:S01]  /*0160*/  IMAD.IADD R15, R0.reuse, 0x1, R7 ;  /* 0x00000001000f7824 */ /* 0x040fe200078e0207 */
[----:B------:R-:W-:-:S04]  /*0170*/  IADD3 R6, P0, PT, R0, R7, RZ ;  /* 0x0000000700067210 */ /* 0x000fc80007f1e0ff */
[----:B------:R-:W-:Y:S02]  /*0180*/  LEA.HI.X.SX32 R7, R7, RZ, 0x1, P0 ;  /* 0x000000ff07077211 */ /* 0x000fe400000f0eff */
[----:B-1----:R-:W-:-:S04]  /*0190*/  LEA R22, P0, R6, UR4, 0x3 ;  /* 0x0000000406167c11 */ /* 0x002fc8000f8018ff */
[----:B------:R-:W-:Y:S01]  /*01a0*/  LEA.HI.X R23, R6, UR5, R7, 0x3, P0 ;  /* 0x0000000506177c11 */ /* 0x000fe200080f1c07 */
[----:B0-----:R-:W-:-:S04]  /*01b0*/  IMAD.WIDE R2, R15, 0x8, R2 ;  /* 0x000000080f027825 */ /* 0x001fc800078e0202 */
[----:B------:R-:W-:Y:S01]  /*01c0*/  IMAD R7, R5, R4, RZ ;  /* 0x0000000405077224 */ /* 0x000fe200078e02ff */
[----:B------:R-:W2:Y:S04]  /*01d0*/  LDG.E.64 R20, desc[UR6][R2.64] ;  /* 0x0000000602147981 */ /* 0x000ea8000c1e1b00 */
[----:B------:R-:W2:Y:S01]  /*01e0*/  LDG.E.64 R22, desc[UR6][R22.64+-0x8] ;  /* 0xfffff80616167981 */ /* 0x000ea2000c1e1b00 */
[----:B------:R-:W-:-:S03]  /*01f0*/  IADD3 R6, P0, PT, R0, R7, RZ ;  /* 0x0000000700067210 */ /* 0x000fc60007f1e0ff */
[----:B------:R-:W3:Y:S01]  /*0200*/  LDG.E.64 R16, desc[UR6][R2.64+0x8] ;  /* 0x0000080602107981 */ /* 0x000ee2000c1e1b00 */
[----:B------:R-:W-:Y:S02]  /*0210*/  LEA.HI.X.SX32 R9, R7, RZ, 0x1, P0 ;  /* 0x000000ff07097211 */ /* 0x000fe400000f0eff */
[----:B------:R-:W-:-:S04]  /*0220*/  LEA R18, P0, R6, UR4, 0x3 ;  /* 0x0000000406127c11 */ /* 0x000fc8000f8018ff */
[----:B------:R-:W-:Y:S01]  /*0230*/  LEA.HI.X R19, R6, UR5, R9, 0x3, P0 ;  /* 0x0000000506137c11 */ /* 0x000fe200080f1c09 */
[----:B------:R-:W-:-:S05]  /*0240*/  IMAD.WIDE R24, R4, 0x8, R2 ;  /* 0x0000000804187825 */ /* 0x000fca00078e0202 */
[----:B------:R-:W4:Y:S01]  /*0250*/  LDG.E.64 R18, desc[UR6][R18.64+-0x8] ;  /* 0xfffff80612127981 */ /* 0x000f22000c1e1b00 */
[----:B------:R-:W-:-:S03]  /*0260*/  IMAD.IADD R7, R7, 0x1, R4 ;  /* 0x0000000107077824 */ /* 0x000fc600078e0204 */
[----:B------:R-:W5:Y:S02]  /*0270*/  LDG.E.64 R12, desc[UR6][R24.64] ;  /* 0x00000006180c7981 */ /* 0x000f64000c1e1b00 */
[----:B------:R-:W-:Y:S02]  /*0280*/  IADD3 R6, P0, PT, R0, R7, RZ ;  /* 0x0000000700067210 */ /* 0x000fe40007f1e0ff */
[----:B------:R-:W5:Y:S02]  /*0290*/  LDG.E.64 R10, desc[UR6][R24.64+0x8] ;  /* 0x00000806180a7981 */ /* 0x000f64000c1e1b00 */
[----:B------:R-:W-:Y:S02]  /*02a0*/  LEA.HI.X.SX32 R7, R7, RZ, 0x1, P0 ;  /* 0x000000ff07077211 */ /* 0x000fe400000f0eff */
[----:B------:R-:W-:-:S04]  /*02b0*/  LEA R8, P0, R6, UR4, 0x3 ;  /* 0x0000000406087c11 */ /* 0x000fc8000f8018ff */
[----:B------:R-:W-:Y:S01]  /*02c0*/  LEA.HI.X R9, R6, UR5, R7, 0x3, P0 ;  /* 0x0000000506097c11 */ /* 0x000fe200080f1c07 */
[----:B------:R-:W-:-:S05]  /*02d0*/  IMAD.WIDE R26, R4, 0x8, R24 ;  /* 0x00000008041a7825 */ /* 0x000fca00078e0218 */
[----:B------:R-:W5:Y:S04]  /*02e0*/  LDG.E.64 R8, desc[UR6][R8.64+-0x8] ;  /* 0xfffff80608087981 */ /* 0x000f68000c1e1b00 */
[----:B------:R-:W5:Y:S04]  /*02f0*/  LDG.E.64 R6, desc[UR6][R26.64] ;  /* 0x000000061a067981 */ /* 0x000f68000c1e1b00 */
[----:B------:R-:W5:Y:S01]  /*0300*/  LDG.E.64 R2, desc[UR6][R26.64+0x8] ;  /* 0x000008061a027981 */ /* 0x000f62000c1e1b00 */
[----:B------:R-:W-:Y:S01]  /*0310*/  BSSY.RECONVERGENT B1, `(.L_x_2) ;  /* 0x000001c000017945 */ /* 0x000fe20003800200 */
[----:B------:R-:W-:Y:S01]  /*0320*/  IMAD.IADD R4, R15, 0x1, R4 ;  /* 0x000000010f047824 */ /* 0x000fe200078e0204 */
[----:B--2---:R-:W-:Y:S01]  /*0330*/  DADD R22, R22, R20 ;  /* 0x0000000016167229 */ /* 0x004fe20000000014 */
[----:B------:R-:W0:Y:S07]  /*0340*/  MUFU.RCP64H R21, 9 ;  /* 0x4022000000157908 */ /* 0x000e2e0000001800 */
[----:B---3--:R-:W-:Y:S01]  /*0350*/  DADD R16, R22, R16 ;  /* 0x0000000016107229 */ /* 0x008fe20000000010 */
[----:B------:R-:W-:-:S07]  /*0360*/  IMAD.MOV.U32 R20, RZ, RZ, 0x1 ;  /* 0x00000001ff147424 */ /* 0x000fce00078e00ff */
[----:B----4-:R-:W-:Y:S01]  /*0370*/  DADD R18, R16, R18 ;  /* 0x0000000010127229 */ /* 0x010fe20000000012 */
[----:B------:R-:W-:Y:S02]  /*0380*/  IMAD.MOV.U32 R16, RZ, RZ, 0x0 ;  /* 0x00000000ff107424 */ /* 0x000fe400078e00ff */
[----:B------:R-:W-:-:S05]  /*0390*/  IMAD.MOV.U32 R17, RZ, RZ, 0x40220000 ;  /* 0x40220000ff117424 */ /* 0x000fca00078e00ff */
[----:B-----5:R-:W-:Y:S02]  /*03a0*/  DADD R12, R18, R12 ;  /* 0x00000000120c7229 */ /* 0x020fe4000000000c */
[----:B0-----:R-:W-:-:S06]  /*03b0*/  DFMA R22, R20, -R16, 1 ;  /* 0x3ff000001416742b */ /* 0x001fcc0000000810 */
[----:B------:R-:W-:Y:S02]  /*03c0*/  DADD R10, R12, R10 ;  /* 0x000000000c0a7229 */ /* 0x000fe4000000000a */
[----:B------:R-:W-:-:S06]  /*03d0*/  DFMA R22, R22, R22, R22 ;  /* 0x000000161616722b */ /* 0x000fcc0000000016 */
[----:B------:R-:W-:Y:S02]  /*03e0*/  DADD R8, R10, R8 ;  /* 0x000000000a087229 */ /* 0x000fe40000000008 */
[----:B------:R-:W-:-:S06]  /*03f0*/  DFMA R22, R20, R22, R20 ;  /* 0x000000161416722b */ /* 0x000fcc0000000014 */
[----:B------:R-:W-:Y:S02]  /*0400*/  DADD R6, R8, R6 ;  /* 0x0000000008067229 */ /* 0x000fe40000000006 */
[----:B------:R-:W-:-:S06]  /*0410*/  DFMA R16, R22, -R16, 1 ;  /* 0x3ff000001610742b */ /* 0x000fcc0000000810 */
[----:B------:R-:W-:Y:S02]  /*0420*/  DADD R6, R6, R2 ;  /* 0x0000000006067229 */ /* 0x000fe40000000002 */
[----:B------:R-:W-:-:S08]  /*0430*/  DFMA R16, R22, R16, R22 ;  /* 0x000000101610722b */ /* 0x000fd00000000016 */
[----:B------:R-:W-:-:S08]  /*0440*/  DMUL R2, R6, R16 ;  /* 0x0000001006027228 */ /* 0x000fd00000000000 */
[----:B------:R-:W-:-:S08]  /*0450*/  DFMA R8, R2, -9, R6 ;  /* 0xc02200000208782b */ /* 0x000fd00000000006 */
[----:B------:R-:W-:Y:S01]  /*0460*/  DFMA R2, R16, R8, R2 ;  /* 0x000000081002722b */ /* 0x000fe20000000002 */
[----:B------:R-:W-:-:S09]  /*0470*/  FSETP.GEU.AND P1, PT, |R7|, 6.5827683646048100446e-37, PT ;  /* 0x036000000700780b */ /* 0x000fd20003f2e200 */
[----:B------:R-:W-:-:S05]  /*0480*/  FFMA R8, RZ, 2.53125, R3 ;  /* 0x40220000ff087823 */ /* 0x000fca0000000003 */
[----:B------:R-:W-:-:S13]  /*0490*/  FSETP.GT.AND P0, PT, |R8|, 1.469367938527859385e-39, PT ;  /* 0x001000000800780b */ /* 0x000fda0003f04200 */
[----:B------:R-:W-:Y:S05]  /*04a0*/  @P0 BRA P1, `(.L_x_3) ;  /* 0x0000000000080947 */ /* 0x000fea0000800000 */
[----:B------:R-:W-:-:S07]  /*04b0*/  MOV R10, 0x4d0 ;  /* 0x000004d0000a7802 */ /* 0x000fce0000000f00 */
[----:B------:R-:W-:Y:S05]  /*04c0*/  CALL.REL.NOINC `($__internal_0_$__cuda_sm20_div_rn_f64_full) ;  /* 0x0000000000647944 */ /* 0x000fea0003c00000 */
.L_x_3:
[----:B------:R-:W-:Y:S05]  /*04d0*/  BSYNC.RECONVERGENT B1 ;  /* 0x0000000000017941 */ /* 0x000fea0003800200 */
.L_x_2:
[----:B------:R-:W0:Y:S02]  /*04e0*/  LDC.64 R6, c[0x0][0x388] ;  /* 0x0000e200ff067b82 */ /* 0x000e240000000a00 */
[----:B0-----:R-:W-:-:S05]  /*04f0*/  IMAD.WIDE R6, R4, 0x8, R6 ;  /* 0x0000000804067825 */ /* 0x001fca00078e0206 */
[----:B------:R0:W-:Y:S02]  /*0500*/  STG.E.64 desc[UR6][R6.64], R2 ;  /* 0x0000000206007986 */ /* 0x0001e4000c101b06 */
.L_x_1:
[----:B------:R-:W-:Y:S05]  /*0510*/  BSYNC.RECONVERGENT B0 ;  /* 0x0000000000007941 */ /* 0x000fea0003800200 */
.L_x_0:
[----:B------:R-:W1:Y:S01]  /*0520*/  LDCU UR8, c[0x0][0x390] ;  /* 0x00007200ff0877ac */ /* 0x000e620008000800 */
[----:B0-----:R-:W0:Y:S01]  /*0530*/  LDC.64 R2, c[0x0][0x388] ;  /* 0x0000e200ff027b82 */ /* 0x001e220000000a00 */
[----:B------:R-:W-:Y:S02]  /*0540*/  IMAD.MOV.U32 R6, RZ, RZ, 0x0 ;  /* 0x00000000ff067424 */ /* 0x000fe400078e00ff */
[----:B------:R-:W-:-:S05]  /*0550*/  IMAD.MOV.U32 R7, RZ, RZ, 0x408f4000 ;  /* 0x408f4000ff077424 */ /* 0x000fca00078e00ff */
[----:B------:R-:W2:Y:S01]  /*0560*/  LDC.64 R8, c[0x0][0x380] ;  /* 0x0000e000ff087b82 */ /* 0x000ea20000000a00 */
[----:B-1----:R-:W-:-:S04]  /*0570*/  ULEA.HI UR4, UR8, UR8, URZ, 0x1 ;  /* 0x0000000808047291 */ /* 0x002fc8000f8f08ff */
[----:B------:R-:W-:-:S04]  /*0580*/  USHF.R.S32.HI UR4, URZ, 0x1, UR4 ;  /* 0x00000001ff047899 */ /* 0x000fc80008011404 */
[----:B------:R-:W-:-:S06]  /*0590*/  UIADD3 UR5, UPT, UPT, UR4, -0x1, URZ ;  /* 0xffffffff04057890 */ /* 0x000fcc000fffe0ff */
[C---:B------:R-:W-:Y:S02]  /*05a0*/  ISETP.NE.AND P1, PT, R5.reuse, UR5, PT ;  /* 0x0000000505007c0c */ /* 0x040fe4000bf25270 */
[C---:B------:R-:W-:Y:S02]  /*05b0*/  ISETP.NE.AND P0, PT, R0.reuse, UR5, PT ;  /* 0x0000000500007c0c */ /* 0x040fe4000bf05270 */
[C---:B------:R-:W-:Y:S01]  /*05c0*/  ISETP.NE.AND P1, PT, R5.reuse, UR4, P1 ;  /* 0x0000000405007c0c */ /* 0x040fe20008f25270 */
[----:B------:R-:W-:Y:S01]  /*05d0*/  IMAD R5, R5, UR8, R0 ;  /* 0x0000000805057c24 */ /* 0x000fe2000f8e0200 */
[----:B------:R-:W-:-:S03]  /*05e0*/  ISETP.NE.AND P0, PT, R0, UR4, P0 ;  /* 0x0000000400007c0c */ /* 0x000fc60008705270 */
[----:B0-----:R-:W-:Y:S01]  /*05f0*/  IMAD.WIDE R2, R5, 0x8, R2 ;  /* 0x0000000805027825 */ /* 0x001fe200078e0202 */
[----:B------:R-:W-:-:S03]  /*0600*/  PLOP3.LUT P0, PT, P1, P0, PT, 0xf8, 0x8f ;  /* 0x00000000008f781c */ /* 0x000fc60000f01f70 */
[----:B--2---:R-:W-:-:S10]  /*0610*/  IMAD.WIDE R4, R5, 0x8, R8 ;  /* 0x0000000805047825 */ /* 0x004fd400078e0208 */
[----:B------:R-:W-:Y:S04]  /*0620*/  @!P0 STG.E.64 desc[UR6][R2.64], R6 ;  /* 0x0000000602008986 */ /* 0x000fe8000c101b06 */
[----:B------:R-:W-:Y:S04]  /*0630*/  STG.E.64 desc[UR6][R4.64], R6 ;  /* 0x0000000604007986 */ /* 0x000fe8000c101b06 */
[----:B------:R-:W-:Y:S01]  /*0640*/  STG.E.64 desc[UR6][R2.64], R6 ;  /* 0x0000000602007986 */ /* 0x000fe2000c101b06 */
[----:B------:R-:W-:Y:S05]  /*0650*/  EXIT ;  /* 0x000000000000794d */ /* 0x000fea0003800000 */
        .weak           $__internal_0_$__cuda_sm20_div_rn_f64_full
        .type           $__internal_0_$__cuda_sm20_div_rn_f64_full,@function
        .size           $__internal_0_$__cuda_sm20_div_rn_f64_full,(.L_x_9 - $__internal_0_$__cuda_sm20_div_rn_f64_full)
$__internal_0_$__cuda_sm20_div_rn_f64_full:
[----:B------:R-:W-:Y:S01]  /*0660*/  IMAD.MOV.U32 R3, RZ, RZ, 0x3ff20000 ;  /* 0x3ff20000ff037424 */ /* 0x000fe200078e00ff */
[C---:B------:R-:W-:Y:S01]  /*0670*/  FSETP.GEU.AND P1, PT, |R7|.reuse, 1.469367938527859385e-39, PT ;  /* 0x001000000700780b */ /* 0x040fe20003f2e200 */
[----:B------:R-:W-:Y:S01]  /*0680*/  IMAD.MOV.U32 R2, RZ, RZ, 0x0 ;  /* 0x00000000ff027424 */ /* 0x000fe200078e00ff */
[----:B------:R-:W-:Y:S01]  /*0690*/  LOP3.LUT R11, R7, 0x7ff00000, RZ, 0xc0, !PT ;  /* 0x7ff00000070b7812 */ /* 0x000fe200078ec0ff */
[----:B------:R-:W0:Y:S01]  /*06a0*/  MUFU.RCP64H R9, R3 ;  /* 0x0000000300097308 */ /* 0x000e220000001800 */
[----:B------:R-:W-:Y:S01]  /*06b0*/  IMAD.MOV.U32 R8, RZ, RZ, 0x1 ;  /* 0x00000001ff087424 */ /* 0x000fe200078e00ff */
[----:B------:R-:W-:Y:S01]  /*06c0*/  BSSY.RECONVERGENT B2, `(.L_x_4) ;  /* 0x0000045000027945 */ /* 0x000fe20003800200 */
[----:B------:R-:W-:Y:S01]  /*06d0*/  IMAD.MOV.U32 R15, RZ, RZ, 0x1ca00000 ;  /* 0x1ca00000ff0f7424 */ /* 0x000fe200078e00ff */
[----:B------:R-:W-:Y:S01]  /*06e0*/  ISETP.GE.U32.AND P0, PT, R11, 0x40200000, PT ;  /* 0x402000000b00780c */ /* 0x000fe20003f06070 */
[----:B------:R-:W-:Y:S02]  /*06f0*/  IMAD.MOV.U32 R20, RZ, RZ, R11 ;  /* 0x000000ffff147224 */ /* 0x000fe400078e000b */
[----:B------:R-:W-:Y:S01]  /*0700*/  IMAD.MOV.U32 R21, RZ, RZ, 0x40200000 ;  /* 0x40200000ff157424 */ /* 0x000fe200078e00ff */
[----:B------:R-:W-:-:S03]  /*0710*/  SEL R15, R15, 0x63400000, !P0 ;  /* 0x634000000f0f7807 */ /* 0x000fc60004000000 */
[----:B------:R-:W-:Y:S01]  /*0720*/  VIADD R22, R21, 0xffffffff ;  /* 0xffffffff15167836 */ /* 0x000fe20000000000 */
[----:B0-----:R-:W-:-:S08]  /*0730*/  DFMA R12, R8, -R2, 1 ;  /* 0x3ff00000080c742b */ /* 0x001fd00000000802 */
[----:B------:R-:W-:-:S08]  /*0740*/  DFMA R12, R12, R12, R12 ;  /* 0x0000000c0c0c722b */ /* 0x000fd0000000000c */
[----:B------:R-:W-:Y:S01]  /*0750*/  DFMA R16, R8, R12, R8 ;  /* 0x0000000c0810722b */ /* 0x000fe20000000008 */
[C-C-:B------:R-:W-:Y:S01]  /*0760*/  @!P1 LOP3.LUT R12, R15.reuse, 0x80000000, R7.reuse, 0xf8, !PT ;  /* 0x800000000f0c9812 */ /* 0x140fe200078ef807 */
[----:B------:R-:W-:Y:S01]  /*0770*/  IMAD.MOV.U32 R8, RZ, RZ, R6 ;  /* 0x000000ffff087224 */ /* 0x000fe200078e0006 */
[----:B------:R-:W-:Y:S02]  /*0780*/  LOP3.LUT R9, R15, 0x800fffff, R7, 0xf8, !PT ;  /* 0x800fffff0f097812 */ /* 0x000fe400078ef807 */
[----:B------:R-:W-:Y:S01]  /*0790*/  @!P1 LOP3.LUT R13, R12, 0x100000, RZ, 0xfc, !PT ;  /* 0x001000000c0d9812 */ /* 0x000fe200078efcff */
[----:B------:R-:W-:Y:S02]  /*07a0*/  @!P1 IMAD.MOV.U32 R12, RZ, RZ, RZ ;  /* 0x000000ffff0c9224 */ /* 0x000fe400078e00ff */
[----:B------:R-:W-:-:S04]  /*07b0*/  DFMA R18, R16, -R2, 1 ;  /* 0x3ff000001012742b */ /* 0x000fc80000000802 */
[----:B------:R-:W-:-:S04]  /*07c0*/  @!P1 DFMA R8, R8, 2, -R12 ;  /* 0x400000000808982b */ /* 0x000fc8000000080c */
[----:B------:R-:W-:-:S06]  /*07d0*/  DFMA R12, R16, R18, R16 ;  /* 0x00000012100c722b */ /* 0x000fcc0000000010 */
[----:B------:R-:W-:Y:S02]  /*07e0*/  @!P1 LOP3.LUT R20, R9, 0x7ff00000, RZ, 0xc0, !PT ;  /* 0x7ff0000009149812 */ /* 0x000fe400078ec0ff */
[----:B------:R-:W-:-:S03]  /*07f0*/  DMUL R16, R12, R8 ;  /* 0x000000080c107228 */ /* 0x000fc60000000000 */
[----:B------:R-:W-:-:S05]  /*0800*/  VIADD R14, R20, 0xffffffff ;  /* 0xffffffff140e7836 */ /* 0x000fca0000000000 */
[----:B------:R-:W-:Y:S01]  /*0810*/  DFMA R18, R16, -R2, R8 ;  /* 0x800000021012722b */ /* 0x000fe20000000008 */
[----:B------:R-:W-:-:S04]  /*0820*/  ISETP.GT.U32.AND P0, PT, R14, 0x7feffffe, PT ;  /* 0x7feffffe0e00780c */ /* 0x000fc80003f04070 */
[----:B------:R-:W-:-:S03]  /*0830*/  ISETP.GT.U32.OR P0, PT, R22, 0x7feffffe, P0 ;  /* 0x7feffffe1600780c */ /* 0x000fc60000704470 */
[----:B------:R-:W-:-:S10]  /*0840*/  DFMA R12, R12, R18, R16 ;  /* 0x000000120c0c722b */ /* 0x000fd40000000010 */
[----:B------:R-:W-:Y:S05]  /*0850*/  @P0 BRA `(.L_x_5) ;  /* 0x0000000000680947 */ /* 0x000fea0003800000 */
[----:B------:R-:W-:-:S05]  /*0860*/  IMAD.MOV.U32 R6, RZ, RZ, 0x40200000 ;  /* 0x40200000ff067424 */ /* 0x000fca00078e00ff */
[----:B------:R-:W-:-:S04]  /*0870*/  VIADDMNMX R11, R11, -R6, 0xb9600000, !PT ;  /* 0xb96000000b0b7446 */ /* 0x000fc80007800906 */
[----:B------:R-:W-:-:S05]  /*0880*/  VIMNMX R6, PT, PT, R11, 0x46a00000, PT ;  /* 0x46a000000b067848 */ /* 0x000fca0003fe0100 */
[----:B------:R-:W-:Y:S02]  /*0890*/  IMAD.IADD R11, R6, 0x1, -R15 ;  /* 0x00000001060b7824 */ /* 0x000fe400078e0a0f */
[----:B------:R-:W-:Y:S02]  /*08a0*/  IMAD.MOV.U32 R6, RZ, RZ, RZ ;  /* 0x000000ffff067224 */ /* 0x000fe400078e00ff */
[----:B------:R-:W-:-:S06]  /*08b0*/  VIADD R7, R11, 0x7fe00000 ;  /* 0x7fe000000b077836 */ /* 0x000fcc0000000000 */
[----:B------:R-:W-:-:S10]  /*08c0*/  DMUL R14, R12, R6 ;  /* 0x000000060c0e7228 */ /* 0x000fd40000000000 */
[----:B------:R-:W-:-:S13]  /*08d0*/  FSETP.GTU.AND P0, PT, |R15|, 1.469367938527859385e-39, PT ;  /* 0x001000000f00780b */ /* 0x000fda0003f0c200 */
[----:B------:R-:W-:Y:S05]  /*08e0*/  @P0 BRA `(.L_x_6) ;  /* 0x0000000000880947 */ /* 0x000fea0003800000 */
[----:B------:R-:W-:Y:S01]  /*08f0*/  DFMA R2, R12, -R2, R8 ;  /* 0x800000020c02722b */ /* 0x000fe20000000008 */
[----:B------:R-:W-:-:S09]  /*0900*/  IMAD.MOV.U32 R6, RZ, RZ, RZ ;  /* 0x000000ffff067224 */ /* 0x000fd200078e00ff */
[C---:B------:R-:W-:Y:S02]  /*0910*/  FSETP.NEU.AND P0, PT, R3.reuse, RZ, PT ;  /* 0x000000ff0300720b */ /* 0x040fe40003f0d000 */
[----:B------:R-:W-:-:S04]  /*0920*/  LOP3.LUT R2, R3, 0x40220000, RZ, 0x3c, !PT ;  /* 0x4022000003027812 */ /* 0x000fc800078e3cff */
[----:B------:R-:W-:-:S04]  /*0930*/  LOP3.LUT R9, R2, 0x80000000, RZ, 0xc0, !PT ;  /* 0x8000000002097812 */ /* 0x000fc800078ec0ff */
[----:B------:R-:W-:-:S03]  /*0940*/  LOP3.LUT R7, R9, R7, RZ, 0xfc, !PT ;  /* 0x0000000709077212 */ /* 0x000fc600078efcff */
[----:B------:R-:W-:Y:S05]  /*0950*/  @!P0 BRA `(.L_x_6) ;  /* 0x00000000006c8947 */ /* 0x000fea0003800000 */
[----:B------:R-:W-:Y:S01]  /*0960*/  IMAD.MOV R3, RZ, RZ, -R11 ;  /* 0x000000ffff037224 */ /* 0x000fe200078e0a0b */
[----:B------:R-:W-:Y:S01]  /*0970*/  DMUL.RP R6, R12, R6 ;  /* 0x000000060c067228 */ /* 0x000fe20000008000 */
[----:B------:R-:W-:Y:S01]  /*0980*/  IMAD.MOV.U32 R2, RZ, RZ, RZ ;  /* 0x000000ffff027224 */ /* 0x000fe200078e00ff */
[----:B------:R-:W-:-:S05]  /*0990*/  IADD3 R11, PT, PT, -R11, -0x43300000, RZ ;  /* 0xbcd000000b0b7810 */ /* 0x000fca0007ffe1ff */
[----:B------:R-:W-:-:S03]  /*09a0*/  DFMA R2, R14, -R2, R12 ;  /* 0x800000020e02722b */ /* 0x000fc6000000000c */
[----:B------:R-:W-:-:S07]  /*09b0*/  LOP3.LUT R9, R7, R9, RZ, 0x3c, !PT ;  /* 0x0000000907097212 */ /* 0x000fce00078e3cff */
[----:B------:R-:W-:-:S04]  /*09c0*/  FSETP.NEU.AND P0, PT, |R3|, R11, PT ;  /* 0x0000000b0300720b */ /* 0x000fc80003f0d200 */
[----:B------:R-:W-:Y:S02]  /*09d0*/  FSEL R14, R6, R14, !P0 ;  /* 0x0000000e060e7208 */ /* 0x000fe40004000000 */
[----:B------:R-:W-:Y:S01]  /*09e0*/  FSEL R15, R9, R15, !P0 ;  /* 0x0000000f090f7208 */ /* 0x000fe20004000000 */
[----:B------:R-:W-:Y:S06]  /*09f0*/  BRA `(.L_x_6) ;  /* 0x0000000000447947 */ /* 0x000fec0003800000 */
.L_x_5:
[----:B------:R-:W-:-:S14]  /*0a00*/  DSETP.NAN.AND P0, PT, R6, R6, PT ;  /* 0x000000060600722a */ /* 0x000fdc0003f08000 */
[----:B------:R-:W-:Y:S05]  /*0a10*/  @P0 BRA `(.L_x_7) ;  /* 0x0000000000340947 */ /* 0x000fea0003800000 */
[----:B------:R-:W-:Y:S01]  /*0a20*/  ISETP.NE.AND P0, PT, R20, R21, PT ;  /* 0x000000151400720c */ /* 0x000fe20003f05270 */
[----:B------:R-:W-:Y:S02]  /*0a30*/  IMAD.MOV.U32 R14, RZ, RZ, 0x0 ;  /* 0x00000000ff0e7424 */ /* 0x000fe400078e00ff */
[----:B------:R-:W-:-:S10]  /*0a40*/  IMAD.MOV.U32 R15, RZ, RZ, -0x80000 ;  /* 0xfff80000ff0f7424 */ /* 0x000fd400078e00ff */
[----:B------:R-:W-:Y:S05]  /*0a50*/  @!P0 BRA `(.L_x_6) ;  /* 0x00000000002c8947 */ /* 0x000fea0003800000 */
[----:B------:R-:W-:Y:S02]  /*0a60*/  ISETP.NE.AND P0, PT, R20, 0x7ff00000, PT ;  /* 0x7ff000001400780c */ /* 0x000fe40003f05270 */
[----:B------:R-:W-:Y:S02]  /*0a70*/  LOP3.LUT R6, R7, 0x40220000, RZ, 0x3c, !PT ;  /* 0x4022000007067812 */ /* 0x000fe400078e3cff */
[----:B------:R-:W-:Y:S02]  /*0a80*/  ISETP.EQ.OR P0, PT, R21, RZ, !P0 ;  /* 0x000000ff1500720c */ /* 0x000fe40004702670 */
[----:B------:R-:W-:-:S11]  /*0a90*/  LOP3.LUT R15, R6, 0x80000000, RZ, 0xc0, !PT ;  /* 0x80000000060f7812 */ /* 0x000fd600078ec0ff */
[----:B------:R-:W-:Y:S01]  /*0aa0*/  @P0 LOP3.LUT R2, R15, 0x7ff00000, RZ, 0xfc, !PT ;  /* 0x7ff000000f020812 */ /* 0x000fe200078efcff */
[----:B------:R-:W-:Y:S02]  /*0ab0*/  @!P0 IMAD.MOV.U32 R14, RZ, RZ, RZ ;  /* 0x000000ffff0e8224 */ /* 0x000fe400078e00ff */
[----:B------:R-:W-:Y:S02]  /*0ac0*/  @P0 IMAD.MOV.U32 R14, RZ, RZ, RZ ;  /* 0x000000ffff0e0224 */ /* 0x000fe400078e00ff */
[----:B------:R-:W-:Y:S01]  /*0ad0*/  @P0 IMAD.MOV.U32 R15, RZ, RZ, R2 ;  /* 0x000000ffff0f0224 */ /* 0x000fe200078e0002 */
[----:B------:R-:W-:Y:S06]  /*0ae0*/  BRA `(.L_x_6) ;  /* 0x0000000000087947 */ /* 0x000fec0003800000 */
.L_x_7:
[----:B------:R-:W-:Y:S01]  /*0af0*/  LOP3.LUT R15, R7, 0x80000, RZ, 0xfc, !PT ;  /* 0x00080000070f7812 */ /* 0x000fe200078efcff */
[----:B------:R-:W-:-:S07]  /*0b00*/  IMAD.MOV.U32 R14, RZ, RZ, R6 ;  /* 0x000000ffff0e7224 */ /* 0x000fce00078e0006 */
.L_x_6:
[----:B------:R-:W-:Y:S05]  /*0b10*/  BSYNC.RECONVERGENT B2 ;  /* 0x0000000000027941 */ /* 0x000fea0003800200 */
.L_x_4:
[----:B------:R-:W-:Y:S02]  /*0b20*/  IMAD.MOV.U32 R11, RZ, RZ, 0x0 ;  /* 0x00000000ff0b7424 */ /* 0x000fe400078e00ff */
[----:B------:R-:W-:Y:S02]  /*0b30*/  IMAD.MOV.U32 R2, RZ, RZ, R14 ;  /* 0x000000ffff027224 */ /* 0x000fe400078e000e */
[----:B------:R-:W-:Y:S01]  /*0b40*/  IMAD.MOV.U32 R3, RZ, RZ, R15 ;  /* 0x000000ffff037224 */ /* 0x000fe200078e000f */
[----:B------:R-:W-:Y:S06]  /*0b50*/  RET.REL.NODEC R10 `(_Z17array_process_GPUPdS_i) ;  /* 0xfffffff40a287950 */ /* 0x000fec0003c3ffff */
.L_x_8:
[----:B------:R-:W-:-:S00]  /*0b60*/  BRA `(.L_x_8) ;  /* 0xfffffffc00fc7947 */ /* 0x000fc0000383ffff */
[----:B------:R-:W-:-:S00]  /*0b70*/  NOP ;  /* 0x0000000000007918 */ /* 0x000fc00000000000 */
        /* <DEDUP_REMOVED lines=8> */
.L_x_9:


//--------------------- .nv.shared.reserved.0     --------------------------
	.section	.nv.shared.reserved.0,"aw",@nobits
	.weak		__nv_reservedSMEM_offset_0_alias
	.size		__nv_reservedSMEM_offset_0_alias, 0, 64
	.other		__nv_reservedSMEM_offset_0_alias,@"STO_CUDA_RESERVED_SHARED STV_DEFAULT"
__nv_reservedSMEM_offset_0_alias:
	.zero		0
	.zero		64


//--------------------- .nv.constant0._Z17array_process_GPUPdS_i --------------------------
	.section	.nv.constant0._Z17array_process_GPUPdS_i,"a",@progbits
	.sectionflags	@""
	.align	4
.nv.constant0._Z17array_process_GPUPdS_i:
	.zero		916


//--------------------- SYMBOLS --------------------------

	.type		.nv.reservedSmem.offset0,@object
	.size		.nv.reservedSmem.offset0,0x4
